	.headerflags	@"EF_CUDA_TEXMODE_UNIFIED EF_CUDA_64BIT_ADDRESS EF_CUDA_ACCELERATORS EF_CUDA_SM90 EF_CUDA_VIRTUAL_SM(EF_CUDA_SM90)"
	.elftype	@"ET_EXEC"


//--------------------- .nv.info                  --------------------------
	.section	.nv.info,"",@"SHT_CUDA_INFO"
	.align	4


	//----- nvinfo : EIATTR_REGCOUNT
	.align		4
        /*0000*/ 	.byte	0x04, 0x2f
        /*0002*/ 	.short	(.L_1 - .L_0)
	.align		4
.L_0:
        /*0004*/ 	.word	index@(triton_poi_fused__softmax_2)
        /*0008*/ 	.word	0x00000012


	//----- nvinfo : EIATTR_MIN_STACK_SIZE
	.align		4
.L_1:
        /*000c*/ 	.byte	0x04, 0x12
        /*000e*/ 	.short	(.L_3 - .L_2)
	.align		4
.L_2:
        /*0010*/ 	.word	index@(triton_poi_fused__softmax_2)
        /*0014*/ 	.word	0x00000000


	//----- nvinfo : EIATTR_FRAME_SIZE
	.align		4
.L_3:
        /*0018*/ 	.byte	0x04, 0x11
        /*001a*/ 	.short	(.L_5 - .L_4)
	.align		4
.L_4:
        /*001c*/ 	.word	index@(triton_poi_fused__softmax_2)
        /*0020*/ 	.word	0x00000000


	//----- nvinfo : EIATTR_MIN_STACK_SIZE
	.align		4
.L_5:
        /*0024*/ 	.byte	0x04, 0x12
        /*0026*/ 	.short	(.L_7 - .L_6)
	.align		4
.L_6:
        /*0028*/ 	.word	index@(triton_poi_fused__softmax_2)
        /*002c*/ 	.word	0x00000000
.L_7:


//--------------------- .nv.info.triton_poi_fused__softmax_2 --------------------------
	.section	.nv.info.triton_poi_fused__softmax_2,"",@"SHT_CUDA_INFO"
	.sectionflags	@""
	.align	4


	//----- nvinfo : EIATTR_CUDA_API_VERSION
	.align		4
        /*0000*/ 	.byte	0x04, 0x37
        /*0002*/ 	.short	(.L_9 - .L_8)
.L_8:
        /*0004*/ 	.word	0x0000007c


	//----- nvinfo : EIATTR_KPARAM_INFO
	.align		4
.L_9:
        /*0008*/ 	.byte	0x04, 0x17
        /*000a*/ 	.short	(.L_11 - .L_10)
.L_10:
        /*000c*/ 	.word	0x00000000
        /*0010*/ 	.short	0x0002
        /*0012*/ 	.short	0x0010
        /*0014*/ 	.byte	0x00, 0xf0, 0x11, 0x00


	//----- nvinfo : EIATTR_KPARAM_INFO
	.align		4
.L_11:
        /*0018*/ 	.byte	0x04, 0x17
        /*001a*/ 	.short	(.L_13 - .L_12)
.L_12:
        /*001c*/ 	.word	0x00000000
        /*0020*/ 	.short	0x0001
        /*0022*/ 	.short	0x0008
        /*0024*/ 	.byte	0x00, 0xf4, 0x21, 0x00


	//----- nvinfo : EIATTR_KPARAM_INFO
	.align		4
.L_13:
        /*0028*/ 	.byte	0x04, 0x17
        /*002a*/ 	.short	(.L_15 - .L_14)
.L_14:
        /*002c*/ 	.word	0x00000000
        /*0030*/ 	.short	0x0000
        /*0032*/ 	.short	0x0000
        /*0034*/ 	.byte	0x00, 0xf4, 0x21, 0x00


	//----- nvinfo : EIATTR_SPARSE_MMA_MASK
	.align		4
.L_15:
        /*0038*/ 	.byte	0x03, 0x50
        /*003a*/ 	.short	0x0000


	//----- nvinfo : EIATTR_MAXREG_COUNT
	.align		4
        /*003c*/ 	.byte	0x03, 0x1b
        /*003e*/ 	.short	0x00ff


	//----- nvinfo : EIATTR_EXIT_INSTR_OFFSETS
	.align		4
        /*0040*/ 	.byte	0x04, 0x1c
        /*0042*/ 	.short	(.L_17 - .L_16)


	//   ....[0]....
.L_16:
        /*0044*/ 	.word	0x00000360


	//   ....[1]....
        /*0048*/ 	.word	0x00000380


	//----- nvinfo : EIATTR_REQNTID
	.align		4
.L_17:
        /*004c*/ 	.byte	0x04, 0x10
        /*004e*/ 	.short	(.L_19 - .L_18)
.L_18:
        /*0050*/ 	.word	0x00000020
        /*0054*/ 	.word	0x00000001
        /*0058*/ 	.word	0x00000001


	//----- nvinfo : EIATTR_CBANK_PARAM_SIZE
	.align		4
.L_19:
        /*005c*/ 	.byte	0x03, 0x19
        /*005e*/ 	.short	0x0014


	//----- nvinfo : EIATTR_PARAM_CBANK
	.align		4
        /*0060*/ 	.byte	0x04, 0x0a
        /*0062*/ 	.short	(.L_21 - .L_20)
	.align		4
.L_20:
        /*0064*/ 	.word	index@(.nv.constant0.triton_poi_fused__softmax_2)
        /*0068*/ 	.short	0x0210
        /*006a*/ 	.short	0x0014


	//----- nvinfo : EIATTR_SW_WAR
	.align		4
.L_21:
        /*006c*/ 	.byte	0x04, 0x36
        /*006e*/ 	.short	(.L_23 - .L_22)
.L_22:
        /*0070*/ 	.word	0x00000008
.L_23:


//--------------------- .nv.callgraph             --------------------------
	.section	.nv.callgraph,"",@"SHT_CUDA_CALLGRAPH"
	.align	4
	.sectionentsize	8
	.align		4
        /*0000*/ 	.word	0x00000000
	.align		4
        /*0004*/ 	.word	0xffffffff
	.align		4
        /*0008*/ 	.word	0x00000000
	.align		4
        /*000c*/ 	.word	0xfffffffe
	.align		4
        /*0010*/ 	.word	0x00000000
	.align		4
        /*0014*/ 	.word	0xfffffffd
	.align		4
        /*0018*/ 	.word	0x00000000
	.align		4
        /*001c*/ 	.word	0xfffffffc


//--------------------- .text.triton_poi_fused__softmax_2 --------------------------
	.section	.text.triton_poi_fused__softmax_2,"ax",@progbits
	.align	128
        .global         triton_poi_fused__softmax_2
        .type           triton_poi_fused__softmax_2,@function
        .size           triton_poi_fused__softmax_2,(.L_x_1 - triton_poi_fused__softmax_2)
        .other          triton_poi_fused__softmax_2,@"STO_CUDA_ENTRY STV_DEFAULT"
triton_poi_fused__softmax_2:
.text.triton_poi_fused__softmax_2:
[----:B------:R-:W0:Y:S02]  /*0000*/  LDC R1, c[0x0][0x28] ;  /* 0x00000a00ff017b82 */ /* 0x000e240000000800 */
[----:B------:R-:W1:Y:S01]  /*0010*/  S2R R0, SR_TID.X ;  /* 0x0000000000007919 */ /* 0x000e620000002100 */
[----:B------:R-:W2:Y:S01]  /*0020*/  LDC.64 R2, c[0x0][0x210] ;  /* 0x00008400ff027b82 */ /* 0x000ea20000000a00 */
[----:B------:R-:W-:Y:S02]  /*0030*/  MOV R6, RZ ;  /* 0x000000ff00067202 */ /* 0x000fe40000000f00 */
[----:B------:R-:W-:Y:S01]  /*0040*/  CS2R R8, SRZ ;  /* 0x0000000000087805 */ /* 0x000fe2000001ff00 */
[----:B------:R-:W3:Y:S01]  /*0050*/  S2R R7, SR_CTAID.X ;  /* 0x0000000000077919 */ /* 0x000ee20000002500 */
[----:B------:R-:W-:Y:S01]  /*0060*/  CS2R R10, SRZ ;  /* 0x00000000000a7805 */ /* 0x000fe2000001ff00 */
[----:B------:R-:W-:Y:S01]  /*0070*/  ULDC.64 UR4, c[0x0][0x208] ;  /* 0x0000820000047ab9 */ /* 0x000fe20000000a00 */
[----:B-1----:R-:W-:Y:S02]  /*0080*/  SHF.L.U32 R0, R0, 0x1, RZ ;  /* 0x0000000100007819 */ /* 0x002fe400000006ff */
[----:B---3--:R-:W-:-:S02]  /*0090*/  SHF.R.S32.HI R4, RZ, 0x19, R7 ;  /* 0x00000019ff047819 */ /* 0x008fc40000011407 */
[----:B------:R-:W-:Y:S02]  /*00a0*/  LOP3.LUT R0, R0, 0x3e, RZ, 0xc0, !PT ;  /* 0x0000003e00007812 */ /* 0x000fe400078ec0ff */
[----:B------:R-:W-:Y:S02]  /*00b0*/  SGXT R4, R4, 0x1 ;  /* 0x000000010404781a */ /* 0x000fe40000000200 */
[----:B------:R-:W-:Y:S01]  /*00c0*/  LEA R7, R7, R0, 0x6 ;  /* 0x0000000007077211 */ /* 0x000fe200078e30ff */
[----:B------:R-:W-:-:S03]  /*00d0*/  HFMA2.MMA R0, -RZ, RZ, 0, 0 ;  /* 0x00000000ff007435 */ /* 0x000fc600000001ff */
[----:B------:R-:W-:Y:S02]  /*00e0*/  LEA.HI R4, R4, R7, RZ, 0x2 ;  /* 0x0000000704047211 */ /* 0x000fe400078f10ff */
[----:B------:R-:W-:Y:S02]  /*00f0*/  ISETP.GE.AND P4, PT, R7, 0x40, PT ;  /* 0x000000400700780c */ /* 0x000fe40003f86270 */
[----:B------:R-:W-:-:S05]  /*0100*/  LOP3.LUT R5, R4, 0xfffffffc, RZ, 0xc0, !PT ;  /* 0xfffffffc04057812 */ /* 0x000fca00078ec0ff */
[----:B--2---:R-:W-:Y:S01]  /*0110*/  IMAD.WIDE R4, R5, 0x4, R2 ;  /* 0x0000000405047825 */ /* 0x004fe200078e0202 */
[----:B------:R-:W-:-:S05]  /*0120*/  CS2R R12, SRZ ;  /* 0x00000000000c7805 */ /* 0x000fca000001ff00 */
[----:B------:R-:W2:Y:S04]  /*0130*/  @!P4 LDG.E.EL R0, desc[UR4][R4.64] ;  /* 0x000000040400c981 */ /* 0x000ea8000c2e1900 */
[----:B------:R-:W2:Y:S04]  /*0140*/  @!P4 LDG.E.EL R9, desc[UR4][R4.64+0x4] ;  /* 0x000004040409c981 */ /* 0x000ea8000c2e1900 */
[----:B------:R-:W3:Y:S04]  /*0150*/  @!P4 LDG.E.EL R6, desc[UR4][R4.64] ;  /* 0x000000040406c981 */ /* 0x000ee8000c2e1900 */
[----:B------:R-:W3:Y:S04]  /*0160*/  @!P4 LDG.E.EL R11, desc[UR4][R4.64+0x4] ;  /* 0x00000404040bc981 */ /* 0x000ee8000c2e1900 */
[----:B------:R-:W4:Y:S04]  /*0170*/  @!P4 LDG.E.EL R8, desc[UR4][R4.64+0x8] ;  /* 0x000008040408c981 */ /* 0x000f28000c2e1900 */
[----:B------:R-:W5:Y:S04]  /*0180*/  @!P4 LDG.E.EL R10, desc[UR4][R4.64+0x8] ;  /* 0x00000804040ac981 */ /* 0x000f68000c2e1900 */
[----:B------:R-:W5:Y:S04]  /*0190*/  @!P4 LDG.E.EL R12, desc[UR4][R4.64+0xc] ;  /* 0x00000c04040cc981 */ /* 0x000f68000c2e1900 */
[----:B------:R-:W5:Y:S01]  /*01a0*/  @!P4 LDG.E.EL R13, desc[UR4][R4.64+0xc] ;  /* 0x00000c04040dc981 */ /* 0x000f62000c2e1900 */
[----:B------:R-:W-:Y:S01]  /*01b0*/  CS2R R14, SRZ ;  /* 0x00000000000e7805 */ /* 0x000fe2000001ff00 */
[----:B------:R-:W-:-:S05]  /*01c0*/  IMAD.WIDE R2, R7, 0x4, R2 ;  /* 0x0000000407027825 */ /* 0x000fca00078e0202 */
[----:B------:R1:W5:Y:S02]  /*01d0*/  @!P4 LDG.E.64 R14, desc[UR4][R2.64] ;  /* 0x00000004020ec981 */ /* 0x000364000c1e1b00 */
[----:B-1----:R-:W1:Y:S02]  /*01e0*/  LDC.64 R2, c[0x0][0x218] ;  /* 0x00008600ff027b82 */ /* 0x002e640000000a00 */
[----:B-1----:R-:W-:-:S04]  /*01f0*/  IMAD.WIDE R2, R7, 0x4, R2 ;  /* 0x0000000407027825 */ /* 0x002fc800078e0202 */
[----:B--2---:R-:W-:Y:S01]  /*0200*/  FADD R9, R9, R0 ;  /* 0x0000000009097221 */ /* 0x004fe20000000000 */
[----:B---3--:R-:W-:-:S03]  /*0210*/  FADD R11, R11, R6 ;  /* 0x000000060b0b7221 */ /* 0x008fc60000000000 */
[----:B----4-:R-:W-:Y:S01]  /*0220*/  FADD R9, R9, R8 ;  /* 0x0000000809097221 */ /* 0x010fe20000000000 */
[----:B-----5:R-:W-:-:S03]  /*0230*/  FADD R10, R11, R10 ;  /* 0x0000000a0b0a7221 */ /* 0x020fc60000000000 */
[----:B------:R-:W-:Y:S01]  /*0240*/  FADD R9, R9, R12 ;  /* 0x0000000c09097221 */ /* 0x000fe20000000000 */
[----:B------:R-:W-:-:S04]  /*0250*/  FADD R10, R10, R13 ;  /* 0x0000000d0a0a7221 */ /* 0x000fc80000000000 */
[C---:B------:R-:W-:Y:S02]  /*0260*/  FSETP.GT.AND P0, PT, |R9|.reuse, 8.50705917302346158658e+37, PT ;  /* 0x7e8000000900780b */ /* 0x040fe40003f04200 */
[----:B------:R-:W-:Y:S02]  /*0270*/  FSETP.GEU.AND P2, PT, |R9|, 1.175494350822287508e-38, PT ;  /* 0x008000000900780b */ /* 0x000fe40003f4e200 */
[C---:B------:R-:W-:Y:S02]  /*0280*/  FSETP.GT.AND P1, PT, |R10|.reuse, 8.50705917302346158658e+37, PT ;  /* 0x7e8000000a00780b */ /* 0x040fe40003f24200 */
[----:B------:R-:W-:-:S07]  /*0290*/  FSETP.GEU.AND P3, PT, |R10|, 1.175494350822287508e-38, PT ;  /* 0x008000000a00780b */ /* 0x000fce0003f6e200 */
[----:B------:R-:W-:Y:S01]  /*02a0*/  @P0 FMUL R9, R9, 0.25 ;  /* 0x3e80000009090820 */ /* 0x000fe20000400000 */
[----:B------:R-:W-:-:S03]  /*02b0*/  @P0 FMUL R14, R14, 0.25 ;  /* 0x3e8000000e0e0820 */ /* 0x000fc60000400000 */
[----:B------:R-:W-:Y:S01]  /*02c0*/  @P1 FMUL R10, R10, 0.25 ;  /* 0x3e8000000a0a1820 */ /* 0x000fe20000400000 */
[----:B------:R-:W-:Y:S01]  /*02d0*/  @!P2 FMUL R9, R9, 16777216 ;  /* 0x4b8000000909a820 */ /* 0x000fe20000400000 */
[----:B------:R-:W-:Y:S01]  /*02e0*/  @P1 FMUL R15, R15, 0.25 ;  /* 0x3e8000000f0f1820 */ /* 0x000fe20000400000 */
[----:B------:R-:W-:Y:S01]  /*02f0*/  @!P2 FMUL R14, R14, 16777216 ;  /* 0x4b8000000e0ea820 */ /* 0x000fe20000400000 */
[----:B------:R-:W-:Y:S02]  /*0300*/  @!P3 FMUL R10, R10, 16777216 ;  /* 0x4b8000000a0ab820 */ /* 0x000fe40000400000 */
[----:B------:R-:W-:Y:S01]  /*0310*/  @!P3 FMUL R15, R15, 16777216 ;  /* 0x4b8000000f0fb820 */ /* 0x000fe20000400000 */
[----:B------:R-:W1:Y:S08]  /*0320*/  MUFU.RCP R9, R9 ;  /* 0x0000000900097308 */ /* 0x000e700000001000 */
[----:B------:R-:W2:Y:S01]  /*0330*/  MUFU.RCP R10, R10 ;  /* 0x0000000a000a7308 */ /* 0x000ea20000001000 */
[----:B-1----:R-:W-:Y:S01]  /*0340*/  FMUL R14, R9, R14 ;  /* 0x0000000e090e7220 */ /* 0x002fe20000400000 */
[----:B--2---:R-:W-:Y:S01]  /*0350*/  FMUL R15, R10, R15 ;  /* 0x0000000f0a0f7220 */ /* 0x004fe20000400000 */
[----:B------:R-:W-:Y:S06]  /*0360*/  @P4 EXIT ;  /* 0x000000000000494d */ /* 0x000fec0003800000 */
[----:B------:R-:W-:Y:S01]  /*0370*/  STG.E.64 desc[UR4][R2.64], R14 ;  /* 0x0000000e02007986 */ /* 0x000fe2000c101b04 */
[----:B------:R-:W-:Y:S05]  /*0380*/  EXIT ;  /* 0x000000000000794d */ /* 0x000fea0003800000 */
.L_x_0:
[----:B------:R-:W-:-:S00]  /*0390*/  BRA `(.L_x_0) ;  /* 0xfffffffc00fc7947 */ /* 0x000fc0000383ffff */
[----:B------:R-:W-:-:S00]  /*03a0*/  NOP ;  /* 0x0000000000007918 */ /* 0x000fc00000000000 */
        /* <DEDUP_REMOVED lines=13> */
.L_x_1:


//--------------------- .nv.constant0.triton_poi_fused__softmax_2 --------------------------
	.section	.nv.constant0.triton_poi_fused__softmax_2,"a",@progbits
	.sectionflags	@""
	.align	4
.nv.constant0.triton_poi_fused__softmax_2:
	.zero		548
